//
// Generated by NVIDIA NVVM Compiler
//
// Compiler Build ID: CL-36424714
// Cuda compilation tools, release 13.0, V13.0.88
// Based on NVVM 20.0.0
//

.version 9.0
.target sm_100
.address_size 64

	// .globl	_Z8mykernelv

.visible .entry _Z8mykernelv()
{


	ret;

}
	// .globl	_Z3addPiS_S_i
.visible .entry _Z3addPiS_S_i(
	.param .u64 .ptr .align 1 _Z3addPiS_S_i_param_0,
	.param .u64 .ptr .align 1 _Z3addPiS_S_i_param_1,
	.param .u64 .ptr .align 1 _Z3addPiS_S_i_param_2,
	.param .u32 _Z3addPiS_S_i_param_3
)
{
	.reg .pred 	%p<2>;
	.reg .b32 	%r<9>;
	.reg .b64 	%rd<11>;

	ld.param.u64 	%rd1, [_Z3addPiS_S_i_param_0];
	ld.param.u64 	%rd2, [_Z3addPiS_S_i_param_1];
	ld.param.u64 	%rd3, [_Z3addPiS_S_i_param_2];
	ld.param.u32 	%r2, [_Z3addPiS_S_i_param_3];
	mov.u32 	%r3, %tid.x;
	mov.u32 	%r4, %ctaid.x;
	mov.u32 	%r5, %ntid.x;
	mad.lo.s32 	%r1, %r4, %r5, %r3;
	setp.ge.s32 	%p1, %r1, %r2;
	@%p1 bra 	$L__BB1_2;
	cvta.to.global.u64 	%rd4, %rd1;
	cvta.to.global.u64 	%rd5, %rd2;
	cvta.to.global.u64 	%rd6, %rd3;
	mul.wide.s32 	%rd7, %r1, 4;
	add.s64 	%rd8, %rd4, %rd7;
	ld.global.u32 	%r6, [%rd8];
	add.s64 	%rd9, %rd5, %rd7;
	ld.global.u32 	%r7, [%rd9];
	add.s32 	%r8, %r7, %r6;
	add.s64 	%rd10, %rd6, %rd7;
	st.global.u32 	[%rd10], %r8;
$L__BB1_2:
	ret;

}


// ===== COMPILED SASS (sm_100) =====

	.target	sm_100

	.elftype	@"ET_EXEC"


//--------------------- .note.nv.tkinfo           --------------------------
	.section	.note.nv.tkinfo,"",@"SHT_NOTE"
	.sectionflags	@"SHF_NOTE_NV_TKINFO"
	.tkinfo
        /*0018*/ 	.word	0x00000002
        /*0030*/ 	.string	""
        /*0030*/ 	.string	"ptxas"
        /*0030*/ 	.string	"Cuda compilation tools, release 13.0, V13.0.88"
        /*0030*/ 	.string	"Build cuda_13.0.r13.0/compiler.36424714_0"
        /*0030*/ 	.string	"-arch sm_100 -m 64 "



//--------------------- .note.nv.cuinfo           --------------------------
	.section	.note.nv.cuinfo,"",@"SHT_NOTE"
	.sectionflags	@"SHF_NOTE_NV_CUINFO"
        /*0018*/ 	.short	0x0002
        /*001a*/ 	.short	0x0064
        /*001c*/ 	.short	0x0082
	.zero		2


//--------------------- .nv.info                  --------------------------
	.section	.nv.info,"",@"SHT_CUDA_INFO"
	.align	4


	//----- nvinfo : EIATTR_REGCOUNT
	.align		4
        /*0000*/ 	.byte	0x04, 0x2f
        /*0002*/ 	.short	(.L_1 - .L_0)
	.align		4
.L_0:
        /*0004*/ 	.word	index@(_Z8mykernelv)
        /*0008*/ 	.word	0x00000004


	//----- nvinfo : EIATTR_FRAME_SIZE
	.align		4
.L_1:
        /*000c*/ 	.byte	0x04, 0x11
        /*000e*/ 	.short	(.L_3 - .L_2)
	.align		4
.L_2:
        /*0010*/ 	.word	index@(_Z8mykernelv)
        /*0014*/ 	.word	0x00000000


	//----- nvinfo : EIATTR_REGCOUNT
	.align		4
.L_3:
        /*0018*/ 	.byte	0x04, 0x2f
        /*001a*/ 	.short	(.L_5 - .L_4)
	.align		4
.L_4:
        /*001c*/ 	.word	index@(_Z3addPiS_S_i)
        /*0020*/ 	.word	0x0000000c


	//----- nvinfo : EIATTR_FRAME_SIZE
	.align		4
.L_5:
        /*0024*/ 	.byte	0x04, 0x11
        /*0026*/ 	.short	(.L_7 - .L_6)
	.align		4
.L_6:
        /*0028*/ 	.word	index@(_Z3addPiS_S_i)
        /*002c*/ 	.word	0x00000000


	//----- nvinfo : EIATTR_MIN_STACK_SIZE
	.align		4
.L_7:
        /*0030*/ 	.byte	0x04, 0x12
        /*0032*/ 	.short	(.L_9 - .L_8)
	.align		4
.L_8:
        /*0034*/ 	.word	index@(_Z3addPiS_S_i)
        /*0038*/ 	.word	0x00000000


	//----- nvinfo : EIATTR_MIN_STACK_SIZE
	.align		4
.L_9:
        /*003c*/ 	.byte	0x04, 0x12
        /*003e*/ 	.short	(.L_11 - .L_10)
	.align		4
.L_10:
        /*0040*/ 	.word	index@(_Z8mykernelv)
        /*0044*/ 	.word	0x00000000
.L_11:


//--------------------- .nv.compat                --------------------------
	.section	.nv.compat,"",@"SHT_CUDA_COMPAT_INFO"
	.align	4
        /*0000*/ 	.byte	0x02, 0x09, 0x00, 0x00, 0x02, 0x02, 0x01, 0x00, 0x02, 0x05, 0x05, 0x00, 0x03, 0x07, 0x01, 0x01
        /*0010*/ 	.byte	0x02, 0x03, 0x00, 0x00, 0x02, 0x06, 0x01, 0x00, 0x04, 0x0b, 0x08, 0x00, 0x09, 0x00, 0x00, 0x00
        /*0020*/ 	.byte	0x00, 0x00, 0x00, 0x00


//--------------------- .nv.info._Z3addPiS_S_i    --------------------------
	.section	.nv.info._Z3addPiS_S_i,"",@"SHT_CUDA_INFO"
	.sectionflags	@""
	.align	4


	//----- nvinfo : EIATTR_CUDA_API_VERSION
	.align		4
        /*0000*/ 	.byte	0x04, 0x37
        /*0002*/ 	.short	(.L_13 - .L_12)
.L_12:
        /*0004*/ 	.word	0x00000082


	//----- nvinfo : EIATTR_KPARAM_INFO
	.align		4
.L_13:
        /*0008*/ 	.byte	0x04, 0x17
        /*000a*/ 	.short	(.L_15 - .L_14)
.L_14:
        /*000c*/ 	.word	0x00000000
        /*0010*/ 	.short	0x0003
        /*0012*/ 	.short	0x0018
        /*0014*/ 	.byte	0x00, 0xf0, 0x11, 0x00


	//----- nvinfo : EIATTR_KPARAM_INFO
	.align		4
.L_15:
        /*0018*/ 	.byte	0x04, 0x17
        /*001a*/ 	.short	(.L_17 - .L_16)
.L_16:
        /*001c*/ 	.word	0x00000000
        /*0020*/ 	.short	0x0002
        /*0022*/ 	.short	0x0010
        /*0024*/ 	.byte	0x00, 0xf5, 0x21, 0x00


	//----- nvinfo : EIATTR_KPARAM_INFO
	.align		4
.L_17:
        /*0028*/ 	.byte	0x04, 0x17
        /*002a*/ 	.short	(.L_19 - .L_18)
.L_18:
        /*002c*/ 	.word	0x00000000
        /*0030*/ 	.short	0x0001
        /*0032*/ 	.short	0x0008
        /*0034*/ 	.byte	0x00, 0xf5, 0x21, 0x00


	//----- nvinfo : EIATTR_KPARAM_INFO
	.align		4
.L_19:
        /*0038*/ 	.byte	0x04, 0x17
        /*003a*/ 	.short	(.L_21 - .L_20)
.L_20:
        /*003c*/ 	.word	0x00000000
        /*0040*/ 	.short	0x0000
        /*0042*/ 	.short	0x0000
        /*0044*/ 	.byte	0x00, 0xf5, 0x21, 0x00


	//----- nvinfo : EIATTR_SPARSE_MMA_MASK
	.align		4
.L_21:
        /*0048*/ 	.byte	0x03, 0x50
        /*004a*/ 	.short	0x0000


	//----- nvinfo : EIATTR_MAXREG_COUNT
	.align		4
        /*004c*/ 	.byte	0x03, 0x1b
        /*004e*/ 	.short	0x00ff


	//----- nvinfo : EIATTR_MERCURY_ISA_VERSION
	.align		4
        /*0050*/ 	.byte	0x03, 0x5f
        /*0052*/ 	.short	0x0101


	//----- nvinfo : EIATTR_VRC_CTA_INIT_COUNT
	.align		4
        /*0054*/ 	.byte	0x02, 0x4a
	.zero		1
	.zero		1


	//----- nvinfo : EIATTR_EXIT_INSTR_OFFSETS
	.align		4
        /*0058*/ 	.byte	0x04, 0x1c
        /*005a*/ 	.short	(.L_23 - .L_22)


	//   ....[0]....
.L_22:
        /*005c*/ 	.word	0x00000070


	//   ....[1]....
        /*0060*/ 	.word	0x00000130


	//----- nvinfo : EIATTR_CBANK_PARAM_SIZE
	.align		4
.L_23:
        /*0064*/ 	.byte	0x03, 0x19
        /*0066*/ 	.short	0x001c


	//----- nvinfo : EIATTR_PARAM_CBANK
	.align		4
        /*0068*/ 	.byte	0x04, 0x0a
        /*006a*/ 	.short	(.L_25 - .L_24)
	.align		4
.L_24:
        /*006c*/ 	.word	index@(.nv.constant0._Z3addPiS_S_i)
        /*0070*/ 	.short	0x0380
        /*0072*/ 	.short	0x001c


	//----- nvinfo : EIATTR_SW_WAR
	.align		4
.L_25:
        /*0074*/ 	.byte	0x04, 0x36
        /*0076*/ 	.short	(.L_27 - .L_26)
.L_26:
        /*0078*/ 	.word	0x00000008
.L_27:


//--------------------- .nv.info._Z8mykernelv     --------------------------
	.section	.nv.info._Z8mykernelv,"",@"SHT_CUDA_INFO"
	.sectionflags	@""
	.align	4


	//----- nvinfo : EIATTR_CUDA_API_VERSION
	.align		4
        /*0000*/ 	.byte	0x04, 0x37
        /*0002*/ 	.short	(.L_29 - .L_28)
.L_28:
        /*0004*/ 	.word	0x00000082


	//----- nvinfo : EIATTR_SPARSE_MMA_MASK
	.align		4
.L_29:
        /*0008*/ 	.byte	0x03, 0x50
        /*000a*/ 	.short	0x0000


	//----- nvinfo : EIATTR_MAXREG_COUNT
	.align		4
        /*000c*/ 	.byte	0x03, 0x1b
        /*000e*/ 	.short	0x00ff


	//----- nvinfo : EIATTR_MERCURY_ISA_VERSION
	.align		4
        /*0010*/ 	.byte	0x03, 0x5f
        /*0012*/ 	.short	0x0101


	//----- nvinfo : EIATTR_VRC_CTA_INIT_COUNT
	.align		4
        /*0014*/ 	.byte	0x02, 0x4a
	.zero		1
	.zero		1


	//----- nvinfo : EIATTR_EXIT_INSTR_OFFSETS
	.align		4
        /*0018*/ 	.byte	0x04, 0x1c
        /*001a*/ 	.short	(.L_31 - .L_30)


	//   ....[0]....
.L_30:
        /*001c*/ 	.word	0x00000010


	//----- nvinfo : EIATTR_SW_WAR
	.align		4
.L_31:
        /*0020*/ 	.byte	0x04, 0x36
        /*0022*/ 	.short	(.L_33 - .L_32)
.L_32:
        /*0024*/ 	.word	0x00000008
.L_33:


//--------------------- .nv.callgraph             --------------------------
	.section	.nv.callgraph,"",@"SHT_CUDA_CALLGRAPH"
	.align	4
	.sectionentsize	8
	.align		4
        /*0000*/ 	.word	0x00000000
	.align		4
        /*0004*/ 	.word	0xffffffff
	.align		4
        /*0008*/ 	.word	0x00000000
	.align		4
        /*000c*/ 	.word	0xfffffffe
	.align		4
        /*0010*/ 	.word	0x00000000
	.align		4
        /*0014*/ 	.word	0xfffffffd
	.align		4
        /*0018*/ 	.word	0x00000000
	.align		4
        /*001c*/ 	.word	0xfffffffc


//--------------------- .text._Z3addPiS_S_i       --------------------------
	.section	.text._Z3addPiS_S_i,"ax",@progbits
	.align	128
        .global         _Z3addPiS_S_i
        .type           _Z3addPiS_S_i,@function
        .size           _Z3addPiS_S_i,(.L_x_2 - _Z3addPiS_S_i)
        .other          _Z3addPiS_S_i,@"STO_CUDA_ENTRY STV_DEFAULT"
_Z3addPiS_S_i:
.text._Z3addPiS_S_i:
[----:B------:R-:W-:Y:S01]  /*0000*/  LDC R1, c[0x0][0x37c] ;  /* 0x0000df00ff017b82 */ /* 0x000fe20000000800 */
[----:B------:R-:W0:Y:S07]  /*0010*/  S2R R9, SR_TID.X ;  /* 0x0000000000097919 */ /* 0x000e2e0000002100 */
[----:B------:R-:W0:Y:S01]  /*0020*/  S2UR UR4, SR_CTAID.X ;  /* 0x00000000000479c3 */ /* 0x000e220000002500 */
[----:B------:R-:W1:Y:S07]  /*0030*/  LDCU UR5, c[0x0][0x398] ;  /* 0x00007300ff0577ac */ /* 0x000e6e0008000800 */
[----:B------:R-:W0:Y:S02]  /*0040*/  LDC R0, c[0x0][0x360] ;  /* 0x0000d800ff007b82 */ /* 0x000e240000000800 */
[----:B0-----:R-:W-:-:S05]  /*0050*/  IMAD R9, R0, UR4, R9 ;  /* 0x0000000400097c24 */ /* 0x001fca000f8e0209 */
[----:B-1----:R-:W-:-:S13]  /*0060*/  ISETP.GE.AND P0, PT, R9, UR5, PT ;  /* 0x0000000509007c0c */ /* 0x002fda000bf06270 */
[----:B------:R-:W-:Y:S05]  /*0070*/  @P0 EXIT ;  /* 0x000000000000094d */ /* 0x000fea0003800000 */
[----:B------:R-:W0:Y:S01]  /*0080*/  LDC.64 R2, c[0x0][0x380] ;  /* 0x0000e000ff027b82 */ /* 0x000e220000000a00 */
[----:B------:R-:W1:Y:S07]  /*0090*/  LDCU.64 UR4, c[0x0][0x358] ;  /* 0x00006b00ff0477ac */ /* 0x000e6e0008000a00 */
[----:B------:R-:W2:Y:S08]  /*00a0*/  LDC.64 R4, c[0x0][0x388] ;  /* 0x0000e200ff047b82 */ /* 0x000eb00000000a00 */
[----:B------:R-:W3:Y:S01]  /*00b0*/  LDC.64 R6, c[0x0][0x390] ;  /* 0x0000e400ff067b82 */ /* 0x000ee20000000a00 */
[----:B0-----:R-:W-:-:S06]  /*00c0*/  IMAD.WIDE R2, R9, 0x4, R2 ;  /* 0x0000000409027825 */ /* 0x001fcc00078e0202 */
[----:B-1----:R-:W4:Y:S01]  /*00d0*/  LDG.E R2, desc[UR4][R2.64] ;  /* 0x0000000402027981 */ /* 0x002f22000c1e1900 */
[----:B--2---:R-:W-:-:S06]  /*00e0*/  IMAD.WIDE R4, R9, 0x4, R4 ;  /* 0x0000000409047825 */ /* 0x004fcc00078e0204 */
[----:B------:R-:W4:Y:S01]  /*00f0*/  LDG.E R5, desc[UR4][R4.64] ;  /* 0x0000000404057981 */ /* 0x000f22000c1e1900 */
[----:B---3--:R-:W-:Y:S01]  /*0100*/  IMAD.WIDE R6, R9, 0x4, R6 ;  /* 0x0000000409067825 */ /* 0x008fe200078e0206 */
[----:B----4-:R-:W-:-:S05]  /*0110*/  IADD3 R9, PT, PT, R2, R5, RZ ;  /* 0x0000000502097210 */ /* 0x010fca0007ffe0ff */
[----:B------:R-:W-:Y:S01]  /*0120*/  STG.E desc[UR4][R6.64], R9 ;  /* 0x0000000906007986 */ /* 0x000fe2000c101904 */
[----:B------:R-:W-:Y:S05]  /*0130*/  EXIT ;  /* 0x000000000000794d */ /* 0x000fea0003800000 */
.L_x_0:
[----:B------:R-:W-:-:S00]  /*0140*/  BRA `(.L_x_0) ;  /* 0xfffffffc00fc7947 */ /* 0x000fc0000383ffff */
[----:B------:R-:W-:-:S00]  /*0150*/  NOP ;  /* 0x0000000000007918 */ /* 0x000fc00000000000 */
        /* <DEDUP_REMOVED lines=10> */
.L_x_2:


//--------------------- .text._Z8mykernelv        --------------------------
	.section	.text._Z8mykernelv,"ax",@progbits
	.align	128
        .global         _Z8mykernelv
        .type           _Z8mykernelv,@function
        .size           _Z8mykernelv,(.L_x_3 - _Z8mykernelv)
        .other          _Z8mykernelv,@"STO_CUDA_ENTRY STV_DEFAULT"
_Z8mykernelv:
.text._Z8mykernelv:
[----:B------:R-:W-:Y:S01]  /*0000*/  LDC R1, c[0x0][0x37c] ;  /* 0x0000df00ff017b82 */ /* 0x000fe20000000800 */
[----:B------:R-:W-:Y:S05]  /*0010*/  EXIT ;  /* 0x000000000000794d */ /* 0x000fea0003800000 */
.L_x_1:
        /* <DEDUP_REMOVED lines=14> */
.L_x_3:


//--------------------- .nv.shared.reserved.0     --------------------------
	.section	.nv.shared.reserved.0,"aw",@nobits
	.weak		__nv_reservedSMEM_offset_0_alias
	.size		__nv_reservedSMEM_offset_0_alias, 0, 64
	.other		__nv_reservedSMEM_offset_0_alias,@"STO_CUDA_RESERVED_SHARED STV_DEFAULT"
__nv_reservedSMEM_offset_0_alias:
	.zero		0
	.zero		64


//--------------------- .nv.constant0._Z3addPiS_S_i --------------------------
	.section	.nv.constant0._Z3addPiS_S_i,"a",@progbits
	.sectionflags	@""
	.align	4
.nv.constant0._Z3addPiS_S_i:
	.zero		924


//--------------------- .nv.constant0._Z8mykernelv --------------------------
	.section	.nv.constant0._Z8mykernelv,"a",@progbits
	.sectionflags	@""
	.align	4
.nv.constant0._Z8mykernelv:
	.zero		896


//--------------------- SYMBOLS --------------------------

	.type		.nv.reservedSmem.offset0,@object
	.size		.nv.reservedSmem.offset0,0x4
